	.headerflags	@"EF_CUDA_TEXMODE_UNIFIED EF_CUDA_64BIT_ADDRESS EF_CUDA_ACCELERATORS EF_CUDA_SM90 EF_CUDA_VIRTUAL_SM(EF_CUDA_SM90)"
	.elftype	@"ET_EXEC"


//--------------------- .nv.info                  --------------------------
	.section	.nv.info,"",@"SHT_CUDA_INFO"
	.align	4


	//----- nvinfo : EIATTR_REGCOUNT
	.align		4
        /*0000*/ 	.byte	0x04, 0x2f
        /*0002*/ 	.short	(.L_3 - .L_2)
	.align		4
.L_2:
        /*0004*/ 	.word	index@(triton_poi_fused__native_batch_norm_legit_no_training_0)
        /*0008*/ 	.word	0x00000016


	//----- nvinfo : EIATTR_MIN_STACK_SIZE
	.align		4
.L_3:
        /*000c*/ 	.byte	0x04, 0x12
        /*000e*/ 	.short	(.L_5 - .L_4)
	.align		4
.L_4:
        /*0010*/ 	.word	index@(triton_poi_fused__native_batch_norm_legit_no_training_0)
        /*0014*/ 	.word	0x00000000


	//----- nvinfo : EIATTR_FRAME_SIZE
	.align		4
.L_5:
        /*0018*/ 	.byte	0x04, 0x11
        /*001a*/ 	.short	(.L_7 - .L_6)
	.align		4
.L_6:
        /*001c*/ 	.word	index@(triton_poi_fused__native_batch_norm_legit_no_training_0)
        /*0020*/ 	.word	0x00000000


	//----- nvinfo : EIATTR_MIN_STACK_SIZE
	.align		4
.L_7:
        /*0024*/ 	.byte	0x04, 0x12
        /*0026*/ 	.short	(.L_9 - .L_8)
	.align		4
.L_8:
        /*0028*/ 	.word	index@(triton_poi_fused__native_batch_norm_legit_no_training_0)
        /*002c*/ 	.word	0x00000000
.L_9:


//--------------------- .nv.info.triton_poi_fused__native_batch_norm_legit_no_training_0 --------------------------
	.section	.nv.info.triton_poi_fused__native_batch_norm_legit_no_training_0,"",@"SHT_CUDA_INFO"
	.sectionflags	@""
	.align	4


	//----- nvinfo : EIATTR_CUDA_API_VERSION
	.align		4
        /*0000*/ 	.byte	0x04, 0x37
        /*0002*/ 	.short	(.L_11 - .L_10)
.L_10:
        /*0004*/ 	.word	0x0000007c


	//----- nvinfo : EIATTR_KPARAM_INFO
	.align		4
.L_11:
        /*0008*/ 	.byte	0x04, 0x17
        /*000a*/ 	.short	(.L_13 - .L_12)
.L_12:
        /*000c*/ 	.word	0x00000000
        /*0010*/ 	.short	0x0006
        /*0012*/ 	.short	0x0030
        /*0014*/ 	.byte	0x00, 0xf0, 0x11, 0x00


	//----- nvinfo : EIATTR_KPARAM_INFO
	.align		4
.L_13:
        /*0018*/ 	.byte	0x04, 0x17
        /*001a*/ 	.short	(.L_15 - .L_14)
.L_14:
        /*001c*/ 	.word	0x00000000
        /*0020*/ 	.short	0x0005
        /*0022*/ 	.short	0x0028
        /*0024*/ 	.byte	0x00, 0xf4, 0x21, 0x00


	//----- nvinfo : EIATTR_KPARAM_INFO
	.align		4
.L_15:
        /*0028*/ 	.byte	0x04, 0x17
        /*002a*/ 	.short	(.L_17 - .L_16)
.L_16:
        /*002c*/ 	.word	0x00000000
        /*0030*/ 	.short	0x0004
        /*0032*/ 	.short	0x0020
        /*0034*/ 	.byte	0x00, 0xf4, 0x21, 0x00


	//----- nvinfo : EIATTR_KPARAM_INFO
	.align		4
.L_17:
        /*0038*/ 	.byte	0x04, 0x17
        /*003a*/ 	.short	(.L_19 - .L_18)
.L_18:
        /*003c*/ 	.word	0x00000000
        /*0040*/ 	.short	0x0003
        /*0042*/ 	.short	0x0018
        /*0044*/ 	.byte	0x00, 0xf4, 0x21, 0x00


	//----- nvinfo : EIATTR_KPARAM_INFO
	.align		4
.L_19:
        /*0048*/ 	.byte	0x04, 0x17
        /*004a*/ 	.short	(.L_21 - .L_20)
.L_20:
        /*004c*/ 	.word	0x00000000
        /*0050*/ 	.short	0x0002
        /*0052*/ 	.short	0x0010
        /*0054*/ 	.byte	0x00, 0xf4, 0x21, 0x00


	//----- nvinfo : EIATTR_KPARAM_INFO
	.align		4
.L_21:
        /*0058*/ 	.byte	0x04, 0x17
        /*005a*/ 	.short	(.L_23 - .L_22)
.L_22:
        /*005c*/ 	.word	0x00000000
        /*0060*/ 	.short	0x0001
        /*0062*/ 	.short	0x0008
        /*0064*/ 	.byte	0x00, 0xf4, 0x21, 0x00


	//----- nvinfo : EIATTR_KPARAM_INFO
	.align		4
.L_23:
        /*0068*/ 	.byte	0x04, 0x17
        /*006a*/ 	.short	(.L_25 - .L_24)
.L_24:
        /*006c*/ 	.word	0x00000000
        /*0070*/ 	.short	0x0000
        /*0072*/ 	.short	0x0000
        /*0074*/ 	.byte	0x00, 0xf4, 0x21, 0x00


	//----- nvinfo : EIATTR_SPARSE_MMA_MASK
	.align		4
.L_25:
        /*0078*/ 	.byte	0x03, 0x50
        /*007a*/ 	.short	0x0000


	//----- nvinfo : EIATTR_MAXREG_COUNT
	.align		4
        /*007c*/ 	.byte	0x03, 0x1b
        /*007e*/ 	.short	0x00ff


	//----- nvinfo : EIATTR_EXIT_INSTR_OFFSETS
	.align		4
        /*0080*/ 	.byte	0x04, 0x1c
        /*0082*/ 	.short	(.L_27 - .L_26)


	//   ....[0]....
.L_26:
        /*0084*/ 	.word	0x00000440


	//   ....[1]....
        /*0088*/ 	.word	0x00000460


	//----- nvinfo : EIATTR_REQNTID
	.align		4
.L_27:
        /*008c*/ 	.byte	0x04, 0x10
        /*008e*/ 	.short	(.L_29 - .L_28)
.L_28:
        /*0090*/ 	.word	0x00000080
        /*0094*/ 	.word	0x00000001
        /*0098*/ 	.word	0x00000001


	//----- nvinfo : EIATTR_CBANK_PARAM_SIZE
	.align		4
.L_29:
        /*009c*/ 	.byte	0x03, 0x19
        /*009e*/ 	.short	0x0034


	//----- nvinfo : EIATTR_PARAM_CBANK
	.align		4
        /*00a0*/ 	.byte	0x04, 0x0a
        /*00a2*/ 	.short	(.L_31 - .L_30)
	.align		4
.L_30:
        /*00a4*/ 	.word	index@(.nv.constant0.triton_poi_fused__native_batch_norm_legit_no_training_0)
        /*00a8*/ 	.short	0x0210
        /*00aa*/ 	.short	0x0034


	//----- nvinfo : EIATTR_SW_WAR
	.align		4
.L_31:
        /*00ac*/ 	.byte	0x04, 0x36
        /*00ae*/ 	.short	(.L_33 - .L_32)
.L_32:
        /*00b0*/ 	.word	0x00000008
.L_33:


//--------------------- .nv.callgraph             --------------------------
	.section	.nv.callgraph,"",@"SHT_CUDA_CALLGRAPH"
	.align	4
	.sectionentsize	8
	.align		4
        /*0000*/ 	.word	0x00000000
	.align		4
        /*0004*/ 	.word	0xffffffff
	.align		4
        /*0008*/ 	.word	0x00000000
	.align		4
        /*000c*/ 	.word	0xfffffffe
	.align		4
        /*0010*/ 	.word	0x00000000
	.align		4
        /*0014*/ 	.word	0xfffffffd
	.align		4
        /*0018*/ 	.word	0x00000000
	.align		4
        /*001c*/ 	.word	0xfffffffc


//--------------------- .nv.constant4             --------------------------
	.section	.nv.constant4,"a",@progbits
	.align	8
	.align		8
.nv.constant4:
        /*0000*/ 	.dword	_$_str
	.align		8
        /*0008*/ 	.dword	_$_str_$_2


//--------------------- .text.triton_poi_fused__native_batch_norm_legit_no_training_0 --------------------------
	.section	.text.triton_poi_fused__native_batch_norm_legit_no_training_0,"ax",@progbits
	.align	128
        .global         triton_poi_fused__native_batch_norm_legit_no_training_0
        .type           triton_poi_fused__native_batch_norm_legit_no_training_0,@function
        .size           triton_poi_fused__native_batch_norm_legit_no_training_0,(.L_x_1 - triton_poi_fused__native_batch_norm_legit_no_training_0)
        .other          triton_poi_fused__native_batch_norm_legit_no_training_0,@"STO_CUDA_ENTRY STV_DEFAULT"
triton_poi_fused__native_batch_norm_legit_no_training_0:
.text.triton_poi_fused__native_batch_norm_legit_no_training_0:
[----:B------:R-:W0:Y:S01]  /*0000*/  LDC R1, c[0x0][0x28] ;  /* 0x00000a00ff017b82 */ /* 0x000e220000000800 */
[----:B------:R-:W1:Y:S07]  /*0010*/  S2R R0, SR_TID.X ;  /* 0x0000000000007919 */ /* 0x000e6e0000002100 */
[----:B------:R-:W2:Y:S01]  /*0020*/  LDC.64 R8, c[0x0][0x220] ;  /* 0x00008800ff087b82 */ /* 0x000ea20000000a00 */
[----:B------:R-:W-:Y:S01]  /*0030*/  ULDC.64 UR4, c[0x0][0x208] ;  /* 0x0000820000047ab9 */ /* 0x000fe20000000a00 */
[----:B------:R-:W3:Y:S06]  /*0040*/  S2R R5, SR_CTAID.X ;  /* 0x0000000000057919 */ /* 0x000eec0000002500 */
[----:B------:R-:W4:Y:S08]  /*0050*/  LDC.64 R14, c[0x0][0x218] ;  /* 0x00008600ff0e7b82 */ /* 0x000f300000000a00 */
[----:B------:R-:W5:Y:S08]  /*0060*/  LDC.64 R12, c[0x0][0x210] ;  /* 0x00008400ff0c7b82 */ /* 0x000f700000000a00 */
[----:B------:R-:W4:Y:S01]  /*0070*/  LDC.64 R16, c[0x0][0x228] ;  /* 0x00008a00ff107b82 */ /* 0x000f220000000a00 */
[----:B-1----:R-:W-:-:S07]  /*0080*/  SHF.L.U32 R0, R0, 0x1, RZ ;  /* 0x0000000100007819 */ /* 0x002fce00000006ff */
[----:B------:R-:W1:Y:S01]  /*0090*/  LDC.64 R18, c[0x0][0x230] ;  /* 0x00008c00ff127b82 */ /* 0x000e620000000a00 */
[----:B---3--:R-:W-:Y:S02]  /*00a0*/  SHF.R.S32.HI R3, RZ, 0x17, R5 ;  /* 0x00000017ff037819 */ /* 0x008fe40000011405 */
[----:B------:R-:W-:Y:S02]  /*00b0*/  LOP3.LUT R0, R0, 0xfe, RZ, 0xc0, !PT ;  /* 0x000000fe00007812 */ /* 0x000fe400078ec0ff */
[----:B------:R-:W-:Y:S02]  /*00c0*/  SGXT R3, R3, 0x1 ;  /* 0x000000010303781a */ /* 0x000fe40000000200 */
[----:B------:R-:W-:Y:S02]  /*00d0*/  LEA R0, R5, R0, 0x8 ;  /* 0x0000000005007211 */ /* 0x000fe400078e40ff */
[----:B------:R-:W-:Y:S02]  /*00e0*/  CS2R R4, SRZ ;  /* 0x0000000000047805 */ /* 0x000fe4000001ff00 */
[----:B------:R-:W-:-:S02]  /*00f0*/  LEA.HI R3, R3, R0, RZ, 0x4 ;  /* 0x0000000003037211 */ /* 0x000fc400078f20ff */
[----:B------:R-:W-:Y:S02]  /*0100*/  ISETP.GE.AND P4, PT, R0, 0x100, PT ;  /* 0x000001000000780c */ /* 0x000fe40003f86270 */
[----:B------:R-:W-:-:S04]  /*0110*/  SHF.R.S32.HI R3, RZ, 0x4, R3 ;  /* 0x00000004ff037819 */ /* 0x000fc80000011403 */
[----:B------:R-:W-:-:S04]  /*0120*/  LEA.HI R2, R3, R3, RZ, 0x2 ;  /* 0x0000000303027211 */ /* 0x000fc800078f10ff */
[----:B------:R-:W-:-:S04]  /*0130*/  LOP3.LUT R2, R2, 0xfffffffc, RZ, 0xc0, !PT ;  /* 0xfffffffc02027812 */ /* 0x000fc800078ec0ff */
[----:B------:R-:W-:-:S05]  /*0140*/  IADD3 R11, R3, -R2, RZ ;  /* 0x80000002030b7210 */ /* 0x000fca0007ffe0ff */
[----:B--2---:R-:W-:-:S05]  /*0150*/  IMAD.WIDE R8, R11, 0x4, R8 ;  /* 0x000000040b087825 */ /* 0x004fca00078e0208 */
[----:B------:R-:W2:Y:S04]  /*0160*/  @!P4 LDG.E.EL R4, desc[UR4][R8.64] ;  /* 0x000000040804c981 */ /* 0x000ea8000c2e1900 */
[----:B------:R3:W2:Y:S01]  /*0170*/  @!P4 LDG.E.EL R5, desc[UR4][R8.64] ;  /* 0x000000040805c981 */ /* 0x0006a2000c2e1900 */
[----:B------:R-:W-:Y:S02]  /*0180*/  CS2R R6, SRZ ;  /* 0x0000000000067805 */ /* 0x000fe4000001ff00 */
[----:B------:R-:W-:Y:S01]  /*0190*/  CS2R R2, SRZ ;  /* 0x0000000000027805 */ /* 0x000fe2000001ff00 */
[----:B----4-:R-:W-:-:S04]  /*01a0*/  IMAD.WIDE R14, R11, 0x4, R14 ;  /* 0x000000040b0e7825 */ /* 0x010fc800078e020e */
[----:B-----5:R-:W-:Y:S01]  /*01b0*/  IMAD.WIDE R12, R0, 0x4, R12 ;  /* 0x00000004000c7825 */ /* 0x020fe200078e020c */
[----:B------:R-:W4:Y:S04]  /*01c0*/  @!P4 LDG.E.EL R6, desc[UR4][R14.64] ;  /* 0x000000040e06c981 */ /* 0x000f28000c2e1900 */
[----:B------:R-:W4:Y:S01]  /*01d0*/  @!P4 LDG.E.64 R2, desc[UR4][R12.64] ;  /* 0x000000040c02c981 */ /* 0x000f22000c1e1b00 */
[C---:B0-----:R-:W-:Y:S01]  /*01e0*/  IMAD.WIDE R16, R11.reuse, 0x4, R16 ;  /* 0x000000040b107825 */ /* 0x041fe200078e0210 */
[----:B---3--:R-:W-:Y:S02]  /*01f0*/  CS2R R8, SRZ ;  /* 0x0000000000087805 */ /* 0x008fe4000001ff00 */
[----:B------:R0:W3:Y:S01]  /*0200*/  @!P4 LDG.E.EL R7, desc[UR4][R14.64] ;  /* 0x000000040e07c981 */ /* 0x0000e2000c2e1900 */
[----:B-1----:R-:W-:Y:S01]  /*0210*/  IMAD.WIDE R18, R11, 0x4, R18 ;  /* 0x000000040b127825 */ /* 0x002fe200078e0212 */
[----:B------:R-:W-:-:S04]  /*0220*/  CS2R R10, SRZ ;  /* 0x00000000000a7805 */ /* 0x000fc8000001ff00 */
[----:B------:R-:W5:Y:S04]  /*0230*/  @!P4 LDG.E.EL R8, desc[UR4][R18.64] ;  /* 0x000000041208c981 */ /* 0x000f68000c2e1900 */
[----:B------:R-:W5:Y:S04]  /*0240*/  @!P4 LDG.E.EL R11, desc[UR4][R16.64] ;  /* 0x00000004100bc981 */ /* 0x000f68000c2e1900 */
[----:B------:R-:W3:Y:S04]  /*0250*/  @!P4 LDG.E.EL R10, desc[UR4][R16.64] ;  /* 0x00000004100ac981 */ /* 0x000ee8000c2e1900 */
[----:B------:R-:W3:Y:S01]  /*0260*/  @!P4 LDG.E.EL R9, desc[UR4][R18.64] ;  /* 0x000000041209c981 */ /* 0x000ee2000c2e1900 */
[----:B0-----:R-:W-:Y:S01]  /*0270*/  HFMA2.MMA R15, -RZ, RZ, 1.625, 0 ;  /* 0x3e800000ff0f7435 */ /* 0x001fe200000001ff */
[----:B--2---:R-:W-:Y:S01]  /*0280*/  FADD R4, R4, 9.9999999747524270788e-07 ;  /* 0x358637bd04047421 */ /* 0x004fe20000000000 */
[----:B------:R-:W-:-:S03]  /*0290*/  FADD R12, R5, 9.9999999747524270788e-07 ;  /* 0x358637bd050c7421 */ /* 0x000fc60000000000 */
[----:B------:R0:W1:Y:S08]  /*02a0*/  MUFU.SQRT R13, R4 ;  /* 0x00000004000d7308 */ /* 0x0000700000002000 */
[----:B------:R-:W2:Y:S01]  /*02b0*/  MUFU.SQRT R14, R12 ;  /* 0x0000000c000e7308 */ /* 0x000ea20000002000 */
[----:B0-----:R-:W0:Y:S01]  /*02c0*/  LDC.64 R4, c[0x0][0x238] ;  /* 0x00008e00ff047b82 */ /* 0x001e220000000a00 */
[----:B-1----:R-:W-:-:S02]  /*02d0*/  FSETP.GT.AND P0, PT, R13, 8.50705917302346158658e+37, PT ;  /* 0x7e8000000d00780b */ /* 0x002fc40003f04000 */
[----:B------:R-:W-:Y:S02]  /*02e0*/  FSETP.GEU.AND P2, PT, R13, 1.175494350822287508e-38, PT ;  /* 0x008000000d00780b */ /* 0x000fe40003f4e000 */
[C---:B--2---:R-:W-:Y:S02]  /*02f0*/  FSETP.GT.AND P1, PT, R14.reuse, 8.50705917302346158658e+37, PT ;  /* 0x7e8000000e00780b */ /* 0x044fe40003f24000 */
[----:B------:R-:W-:-:S07]  /*0300*/  FSETP.GEU.AND P3, PT, R14, 1.175494350822287508e-38, PT ;  /* 0x008000000e00780b */ /* 0x000fce0003f6e000 */
[----:B------:R-:W-:-:S04]  /*0310*/  @P0 FMUL R13, R13, 0.25 ;  /* 0x3e8000000d0d0820 */ /* 0x000fc80000400000 */
[----:B------:R-:W-:Y:S01]  /*0320*/  @!P2 FMUL R13, R13, 16777216 ;  /* 0x4b8000000d0da820 */ /* 0x000fe20000400000 */
[----:B------:R-:W-:-:S04]  /*0330*/  @P1 FMUL R14, R14, 0.25 ;  /* 0x3e8000000e0e1820 */ /* 0x000fc80000400000 */
[----:B------:R-:W-:Y:S01]  /*0340*/  @!P3 FMUL R14, R14, 16777216 ;  /* 0x4b8000000e0eb820 */ /* 0x000fe20000400000 */
[----:B------:R-:W1:Y:S01]  /*0350*/  MUFU.RCP R13, R13 ;  /* 0x0000000d000d7308 */ /* 0x000e620000001000 */
[----:B------:R-:W-:-:S07]  /*0360*/  FSEL R12, R15, 1, P0 ;  /* 0x3f8000000f0c7808 */ /* 0x000fce0000000000 */
[----:B------:R-:W2:Y:S01]  /*0370*/  MUFU.RCP R14, R14 ;  /* 0x0000000e000e7308 */ /* 0x000ea20000001000 */
[----:B------:R-:W-:Y:S01]  /*0380*/  FSEL R15, R15, 1, P1 ;  /* 0x3f8000000f0f7808 */ /* 0x000fe20000800000 */
[----:B------:R-:W-:Y:S01]  /*0390*/  @!P2 FMUL R12, R12, 16777216 ;  /* 0x4b8000000c0ca820 */ /* 0x000fe20000400000 */
[----:B----4-:R-:W-:-:S03]  /*03a0*/  FADD R3, -R6, R3 ;  /* 0x0000000306037221 */ /* 0x010fc60000000100 */
[----:B------:R-:W-:Y:S01]  /*03b0*/  @!P3 FMUL R15, R15, 16777216 ;  /* 0x4b8000000f0fb820 */ /* 0x000fe20000400000 */
[----:B---3--:R-:W-:Y:S01]  /*03c0*/  FADD R2, -R7, R2 ;  /* 0x0000000207027221 */ /* 0x008fe20000000100 */
[----:B-1----:R-:W-:Y:S02]  /*03d0*/  FMUL R13, R13, R12 ;  /* 0x0000000c0d0d7220 */ /* 0x002fe40000400000 */
[----:B--2---:R-:W-:Y:S02]  /*03e0*/  FMUL R6, R14, R15 ;  /* 0x0000000f0e067220 */ /* 0x004fe40000400000 */
[----:B------:R-:W-:Y:S02]  /*03f0*/  FMUL R13, R2, R13 ;  /* 0x0000000d020d7220 */ /* 0x000fe40000400000 */
[----:B------:R-:W-:Y:S01]  /*0400*/  FMUL R6, R3, R6 ;  /* 0x0000000603067220 */ /* 0x000fe20000400000 */
[----:B0-----:R-:W-:-:S04]  /*0410*/  IMAD.WIDE R4, R0, 0x4, R4 ;  /* 0x0000000400047825 */ /* 0x001fc800078e0204 */
[----:B-----5:R-:W-:Y:S01]  /*0420*/  FFMA R8, R13, R11, R8 ;  /* 0x0000000b0d087223 */ /* 0x020fe20000000008 */
[----:B------:R-:W-:Y:S01]  /*0430*/  FFMA R9, R6, R10, R9 ;  /* 0x0000000a06097223 */ /* 0x000fe20000000009 */
[----:B------:R-:W-:Y:S06]  /*0440*/  @P4 EXIT ;  /* 0x000000000000494d */ /* 0x000fec0003800000 */
[----:B------:R-:W-:Y:S01]  /*0450*/  STG.E.64 desc[UR4][R4.64], R8 ;  /* 0x0000000804007986 */ /* 0x000fe2000c101b04 */
[----:B------:R-:W-:Y:S05]  /*0460*/  EXIT ;  /* 0x000000000000794d */ /* 0x000fea0003800000 */
.L_x_0:
[----:B------:R-:W-:-:S00]  /*0470*/  BRA `(.L_x_0) ;  /* 0xfffffffc00fc7947 */ /* 0x000fc0000383ffff */
[----:B------:R-:W-:-:S00]  /*0480*/  NOP ;  /* 0x0000000000007918 */ /* 0x000fc00000000000 */
[----:B------:R-:W-:-:S00]  /*0490*/  NOP ;  /* 0x0000000000007918 */ /* 0x000fc00000000000 */
[----:B------:R-:W-:-:S00]  /*04a0*/  NOP ;  /* 0x0000000000007918 */ /* 0x000fc00000000000 */
[----:B------:R-:W-:-:S00]  /*04b0*/  NOP ;  /* 0x0000000000007918 */ /* 0x000fc00000000000 */
[----:B------:R-:W-:-:S00]  /*04c0*/  NOP ;  /* 0x0000000000007918 */ /* 0x000fc00000000000 */
[----:B------:R-:W-:-:S00]  /*04d0*/  NOP ;  /* 0x0000000000007918 */ /* 0x000fc00000000000 */
[----:B------:R-:W-:-:S00]  /*04e0*/  NOP ;  /* 0x0000000000007918 */ /* 0x000fc00000000000 */
[----:B------:R-:W-:-:S00]  /*04f0*/  NOP ;  /* 0x0000000000007918 */ /* 0x000fc00000000000 */
.L_x_1:


//--------------------- .nv.global.init           --------------------------
	.section	.nv.global.init,"aw",@progbits
.nv.global.init:
	.type		_$_str,@object
	.size		_$_str,(_$_str_$_2 - _$_str)
_$_str:
        /*0000*/ 	.byte	0x5f, 0x5f, 0x43, 0x55, 0x44, 0x41, 0x5f, 0x46, 0x54, 0x5a, 0x00
	.type		_$_str_$_2,@object
	.size		_$_str_$_2,(.L_1 - _$_str_$_2)
_$_str_$_2:
        /*000b*/ 	.byte	0x5f, 0x5f, 0x43, 0x55, 0x44, 0x41, 0x5f, 0x50, 0x52, 0x45, 0x43, 0x5f, 0x53, 0x51, 0x52, 0x54
        /*001b*/ 	.byte	0x00
.L_1:


//--------------------- .nv.constant0.triton_poi_fused__native_batch_norm_legit_no_training_0 --------------------------
	.section	.nv.constant0.triton_poi_fused__native_batch_norm_legit_no_training_0,"a",@progbits
	.sectionflags	@""
	.align	4
.nv.constant0.triton_poi_fused__native_batch_norm_legit_no_training_0:
	.zero		580
